//
// Generated by NVIDIA NVVM Compiler
//
// Compiler Build ID: CL-36424714
// Cuda compilation tools, release 13.0, V13.0.88
// Based on NVVM 20.0.0
//

.version 9.0
.target sm_100
.address_size 64

	// .globl	_Z9matrixMulPKdPdmm

.visible .entry _Z9matrixMulPKdPdmm(
	.param .u64 .ptr .align 1 _Z9matrixMulPKdPdmm_param_0,
	.param .u64 .ptr .align 1 _Z9matrixMulPKdPdmm_param_1,
	.param .u64 _Z9matrixMulPKdPdmm_param_2,
	.param .u64 _Z9matrixMulPKdPdmm_param_3
)
{
	.reg .pred 	%p<11>;
	.reg .b32 	%r<9>;
	.reg .b64 	%rd<62>;
	.reg .b64 	%fd<68>;

	ld.param.u64 	%rd25, [_Z9matrixMulPKdPdmm_param_0];
	ld.param.u64 	%rd23, [_Z9matrixMulPKdPdmm_param_2];
	ld.param.u64 	%rd24, [_Z9matrixMulPKdPdmm_param_3];
	cvta.to.global.u64 	%rd1, %rd25;
	mov.u32 	%r1, %ctaid.y;
	mov.u32 	%r2, %ntid.y;
	mov.u32 	%r3, %tid.y;
	mad.lo.s32 	%r4, %r1, %r2, %r3;
	cvt.u64.u32 	%rd2, %r4;
	mov.u32 	%r5, %ctaid.x;
	mov.u32 	%r6, %ntid.x;
	mov.u32 	%r7, %tid.x;
	mad.lo.s32 	%r8, %r5, %r6, %r7;
	cvt.u64.u32 	%rd3, %r8;
	max.u64 	%rd26, %rd2, %rd3;
	setp.ge.u64 	%p1, %rd26, %rd23;
	@%p1 bra 	$L__BB0_14;
	setp.eq.s64 	%p2, %rd24, 0;
	mov.f64 	%fd67, 0d0000000000000000;
	@%p2 bra 	$L__BB0_13;
	mul.lo.s64 	%rd4, %rd24, %rd2;
	mul.lo.s64 	%rd5, %rd24, %rd3;
	and.b64  	%rd6, %rd24, 7;
	setp.lt.u64 	%p3, %rd24, 8;
	mov.f64 	%fd67, 0d0000000000000000;
	mov.b64 	%rd60, 0;
	@%p3 bra 	$L__BB0_5;
	and.b64  	%rd60, %rd24, -8;
	shl.b64 	%rd28, %rd4, 3;
	add.s64 	%rd29, %rd28, %rd1;
	add.s64 	%rd57, %rd29, 32;
	shl.b64 	%rd30, %rd5, 3;
	add.s64 	%rd31, %rd30, %rd1;
	add.s64 	%rd56, %rd31, 32;
	mov.f64 	%fd67, 0d0000000000000000;
	mov.u64 	%rd58, %rd60;
$L__BB0_4:
	.pragma "nounroll";
	ld.global.f64 	%fd17, [%rd57+-32];
	ld.global.f64 	%fd18, [%rd56+-32];
	fma.rn.f64 	%fd19, %fd17, %fd18, %fd67;
	ld.global.f64 	%fd20, [%rd57+-24];
	ld.global.f64 	%fd21, [%rd56+-24];
	fma.rn.f64 	%fd22, %fd20, %fd21, %fd19;
	ld.global.f64 	%fd23, [%rd57+-16];
	ld.global.f64 	%fd24, [%rd56+-16];
	fma.rn.f64 	%fd25, %fd23, %fd24, %fd22;
	ld.global.f64 	%fd26, [%rd57+-8];
	ld.global.f64 	%fd27, [%rd56+-8];
	fma.rn.f64 	%fd28, %fd26, %fd27, %fd25;
	ld.global.f64 	%fd29, [%rd57];
	ld.global.f64 	%fd30, [%rd56];
	fma.rn.f64 	%fd31, %fd29, %fd30, %fd28;
	ld.global.f64 	%fd32, [%rd57+8];
	ld.global.f64 	%fd33, [%rd56+8];
	fma.rn.f64 	%fd34, %fd32, %fd33, %fd31;
	ld.global.f64 	%fd35, [%rd57+16];
	ld.global.f64 	%fd36, [%rd56+16];
	fma.rn.f64 	%fd37, %fd35, %fd36, %fd34;
	ld.global.f64 	%fd38, [%rd57+24];
	ld.global.f64 	%fd39, [%rd56+24];
	fma.rn.f64 	%fd67, %fd38, %fd39, %fd37;
	add.s64 	%rd58, %rd58, -8;
	add.s64 	%rd57, %rd57, 64;
	add.s64 	%rd56, %rd56, 64;
	setp.ne.s64 	%p4, %rd58, 0;
	@%p4 bra 	$L__BB0_4;
$L__BB0_5:
	setp.eq.s64 	%p5, %rd6, 0;
	@%p5 bra 	$L__BB0_13;
	and.b64  	%rd17, %rd24, 3;
	setp.lt.u64 	%p6, %rd6, 4;
	@%p6 bra 	$L__BB0_8;
	add.s64 	%rd32, %rd60, %rd4;
	shl.b64 	%rd33, %rd32, 3;
	add.s64 	%rd34, %rd1, %rd33;
	ld.global.f64 	%fd41, [%rd34];
	add.s64 	%rd35, %rd60, %rd5;
	shl.b64 	%rd36, %rd35, 3;
	add.s64 	%rd37, %rd1, %rd36;
	ld.global.f64 	%fd42, [%rd37];
	fma.rn.f64 	%fd43, %fd41, %fd42, %fd67;
	ld.global.f64 	%fd44, [%rd34+8];
	ld.global.f64 	%fd45, [%rd37+8];
	fma.rn.f64 	%fd46, %fd44, %fd45, %fd43;
	ld.global.f64 	%fd47, [%rd34+16];
	ld.global.f64 	%fd48, [%rd37+16];
	fma.rn.f64 	%fd49, %fd47, %fd48, %fd46;
	ld.global.f64 	%fd50, [%rd34+24];
	ld.global.f64 	%fd51, [%rd37+24];
	fma.rn.f64 	%fd67, %fd50, %fd51, %fd49;
	add.s64 	%rd60, %rd60, 4;
$L__BB0_8:
	setp.eq.s64 	%p7, %rd17, 0;
	@%p7 bra 	$L__BB0_13;
	setp.eq.s64 	%p8, %rd17, 1;
	@%p8 bra 	$L__BB0_11;
	add.s64 	%rd38, %rd60, %rd4;
	shl.b64 	%rd39, %rd38, 3;
	add.s64 	%rd40, %rd1, %rd39;
	ld.global.f64 	%fd53, [%rd40];
	add.s64 	%rd41, %rd60, %rd5;
	shl.b64 	%rd42, %rd41, 3;
	add.s64 	%rd43, %rd1, %rd42;
	ld.global.f64 	%fd54, [%rd43];
	fma.rn.f64 	%fd55, %fd53, %fd54, %fd67;
	ld.global.f64 	%fd56, [%rd40+8];
	ld.global.f64 	%fd57, [%rd43+8];
	fma.rn.f64 	%fd67, %fd56, %fd57, %fd55;
	add.s64 	%rd60, %rd60, 2;
$L__BB0_11:
	and.b64  	%rd44, %rd24, 1;
	setp.eq.b64 	%p9, %rd44, 1;
	not.pred 	%p10, %p9;
	@%p10 bra 	$L__BB0_13;
	add.s64 	%rd45, %rd60, %rd4;
	shl.b64 	%rd46, %rd45, 3;
	add.s64 	%rd47, %rd1, %rd46;
	ld.global.f64 	%fd58, [%rd47];
	add.s64 	%rd48, %rd60, %rd5;
	shl.b64 	%rd49, %rd48, 3;
	add.s64 	%rd50, %rd1, %rd49;
	ld.global.f64 	%fd59, [%rd50];
	fma.rn.f64 	%fd67, %fd58, %fd59, %fd67;
$L__BB0_13:
	ld.param.u64 	%rd55, [_Z9matrixMulPKdPdmm_param_1];
	mad.lo.s64 	%rd51, %rd23, %rd2, %rd3;
	cvta.to.global.u64 	%rd52, %rd55;
	shl.b64 	%rd53, %rd51, 3;
	add.s64 	%rd54, %rd52, %rd53;
	st.global.f64 	[%rd54], %fd67;
$L__BB0_14:
	ret;

}


// ===== COMPILED SASS (sm_100) =====

	.target	sm_100

	.elftype	@"ET_EXEC"


//--------------------- .note.nv.tkinfo           --------------------------
	.section	.note.nv.tkinfo,"",@"SHT_NOTE"
	.sectionflags	@"SHF_NOTE_NV_TKINFO"
	.tkinfo
        /*0018*/ 	.word	0x00000002
        /*0030*/ 	.string	""
        /*0030*/ 	.string	"ptxas"
        /*0030*/ 	.string	"Cuda compilation tools, release 13.0, V13.0.88"
        /*0030*/ 	.string	"Build cuda_13.0.r13.0/compiler.36424714_0"
        /*0030*/ 	.string	"-arch sm_100 -m 64 "



//--------------------- .note.nv.cuinfo           --------------------------
	.section	.note.nv.cuinfo,"",@"SHT_NOTE"
	.sectionflags	@"SHF_NOTE_NV_CUINFO"
        /*0018*/ 	.short	0x0002
        /*001a*/ 	.short	0x0064
        /*001c*/ 	.short	0x0082
	.zero		2


//--------------------- .nv.info                  --------------------------
	.section	.nv.info,"",@"SHT_CUDA_INFO"
	.align	4


	//----- nvinfo : EIATTR_REGCOUNT
	.align		4
        /*0000*/ 	.byte	0x04, 0x2f
        /*0002*/ 	.short	(.L_1 - .L_0)
	.align		4
.L_0:
        /*0004*/ 	.word	index@(_Z9matrixMulPKdPdmm)
        /*0008*/ 	.word	0x00000020


	//----- nvinfo : EIATTR_FRAME_SIZE
	.align		4
.L_1:
        /*000c*/ 	.byte	0x04, 0x11
        /*000e*/ 	.short	(.L_3 - .L_2)
	.align		4
.L_2:
        /*0010*/ 	.word	index@(_Z9matrixMulPKdPdmm)
        /*0014*/ 	.word	0x00000000


	//----- nvinfo : EIATTR_MIN_STACK_SIZE
	.align		4
.L_3:
        /*0018*/ 	.byte	0x04, 0x12
        /*001a*/ 	.short	(.L_5 - .L_4)
	.align		4
.L_4:
        /*001c*/ 	.word	index@(_Z9matrixMulPKdPdmm)
        /*0020*/ 	.word	0x00000000
.L_5:


//--------------------- .nv.compat                --------------------------
	.section	.nv.compat,"",@"SHT_CUDA_COMPAT_INFO"
	.align	4
        /*0000*/ 	.byte	0x02, 0x09, 0x00, 0x00, 0x02, 0x02, 0x01, 0x00, 0x02, 0x05, 0x05, 0x00, 0x03, 0x07, 0x01, 0x01
        /*0010*/ 	.byte	0x02, 0x03, 0x00, 0x00, 0x02, 0x06, 0x01, 0x00, 0x04, 0x0b, 0x08, 0x00, 0x01, 0x00, 0x00, 0x00
        /*0020*/ 	.byte	0x00, 0x00, 0x00, 0x00


//--------------------- .nv.info._Z9matrixMulPKdPdmm --------------------------
	.section	.nv.info._Z9matrixMulPKdPdmm,"",@"SHT_CUDA_INFO"
	.sectionflags	@""
	.align	4


	//----- nvinfo : EIATTR_CUDA_API_VERSION
	.align		4
        /*0000*/ 	.byte	0x04, 0x37
        /*0002*/ 	.short	(.L_7 - .L_6)
.L_6:
        /*0004*/ 	.word	0x00000082


	//----- nvinfo : EIATTR_KPARAM_INFO
	.align		4
.L_7:
        /*0008*/ 	.byte	0x04, 0x17
        /*000a*/ 	.short	(.L_9 - .L_8)
.L_8:
        /*000c*/ 	.word	0x00000000
        /*0010*/ 	.short	0x0003
        /*0012*/ 	.short	0x0018
        /*0014*/ 	.byte	0x00, 0xf0, 0x21, 0x00


	//----- nvinfo : EIATTR_KPARAM_INFO
	.align		4
.L_9:
        /*0018*/ 	.byte	0x04, 0x17
        /*001a*/ 	.short	(.L_11 - .L_10)
.L_10:
        /*001c*/ 	.word	0x00000000
        /*0020*/ 	.short	0x0002
        /*0022*/ 	.short	0x0010
        /*0024*/ 	.byte	0x00, 0xf0, 0x21, 0x00


	//----- nvinfo : EIATTR_KPARAM_INFO
	.align		4
.L_11:
        /*0028*/ 	.byte	0x04, 0x17
        /*002a*/ 	.short	(.L_13 - .L_12)
.L_12:
        /*002c*/ 	.word	0x00000000
        /*0030*/ 	.short	0x0001
        /*0032*/ 	.short	0x0008
        /*0034*/ 	.byte	0x00, 0xf5, 0x21, 0x00


	//----- nvinfo : EIATTR_KPARAM_INFO
	.align		4
.L_13:
        /*0038*/ 	.byte	0x04, 0x17
        /*003a*/ 	.short	(.L_15 - .L_14)
.L_14:
        /*003c*/ 	.word	0x00000000
        /*0040*/ 	.short	0x0000
        /*0042*/ 	.short	0x0000
        /*0044*/ 	.byte	0x00, 0xf5, 0x21, 0x00


	//----- nvinfo : EIATTR_SPARSE_MMA_MASK
	.align		4
.L_15:
        /*0048*/ 	.byte	0x03, 0x50
        /*004a*/ 	.short	0x0000


	//----- nvinfo : EIATTR_MAXREG_COUNT
	.align		4
        /*004c*/ 	.byte	0x03, 0x1b
        /*004e*/ 	.short	0x00ff


	//----- nvinfo : EIATTR_MERCURY_ISA_VERSION
	.align		4
        /*0050*/ 	.byte	0x03, 0x5f
        /*0052*/ 	.short	0x0101


	//----- nvinfo : EIATTR_VRC_CTA_INIT_COUNT
	.align		4
        /*0054*/ 	.byte	0x02, 0x4a
	.zero		1
	.zero		1


	//----- nvinfo : EIATTR_EXIT_INSTR_OFFSETS
	.align		4
        /*0058*/ 	.byte	0x04, 0x1c
        /*005a*/ 	.short	(.L_17 - .L_16)


	//   ....[0]....
.L_16:
        /*005c*/ 	.word	0x000000f0


	//   ....[1]....
        /*0060*/ 	.word	0x000009d0


	//----- nvinfo : EIATTR_CBANK_PARAM_SIZE
	.align		4
.L_17:
        /*0064*/ 	.byte	0x03, 0x19
        /*0066*/ 	.short	0x0020


	//----- nvinfo : EIATTR_PARAM_CBANK
	.align		4
        /*0068*/ 	.byte	0x04, 0x0a
        /*006a*/ 	.short	(.L_19 - .L_18)
	.align		4
.L_18:
        /*006c*/ 	.word	index@(.nv.constant0._Z9matrixMulPKdPdmm)
        /*0070*/ 	.short	0x0380
        /*0072*/ 	.short	0x0020


	//----- nvinfo : EIATTR_SW_WAR
	.align		4
.L_19:
        /*0074*/ 	.byte	0x04, 0x36
        /*0076*/ 	.short	(.L_21 - .L_20)
.L_20:
        /*0078*/ 	.word	0x00000008
.L_21:


//--------------------- .nv.callgraph             --------------------------
	.section	.nv.callgraph,"",@"SHT_CUDA_CALLGRAPH"
	.align	4
	.sectionentsize	8
	.align		4
        /*0000*/ 	.word	0x00000000
	.align		4
        /*0004*/ 	.word	0xffffffff
	.align		4
        /*0008*/ 	.word	0x00000000
	.align		4
        /*000c*/ 	.word	0xfffffffe
	.align		4
        /*0010*/ 	.word	0x00000000
	.align		4
        /*0014*/ 	.word	0xfffffffd
	.align		4
        /*0018*/ 	.word	0x00000000
	.align		4
        /*001c*/ 	.word	0xfffffffc


//--------------------- .text._Z9matrixMulPKdPdmm --------------------------
	.section	.text._Z9matrixMulPKdPdmm,"ax",@progbits
	.align	128
        .global         _Z9matrixMulPKdPdmm
        .type           _Z9matrixMulPKdPdmm,@function
        .size           _Z9matrixMulPKdPdmm,(.L_x_5 - _Z9matrixMulPKdPdmm)
        .other          _Z9matrixMulPKdPdmm,@"STO_CUDA_ENTRY STV_DEFAULT"
_Z9matrixMulPKdPdmm:
.text._Z9matrixMulPKdPdmm:
[----:B------:R-:W-:Y:S01]  /*0000*/  LDC R1, c[0x0][0x37c] ;  /* 0x0000df00ff017b82 */ /* 0x000fe20000000800 */
[----:B------:R-:W0:Y:S07]  /*0010*/  S2R R0, SR_TID.Y ;  /* 0x0000000000007919 */ /* 0x000e2e0000002200 */
[----:B------:R-:W0:Y:S01]  /*0020*/  LDC R27, c[0x0][0x364] ;  /* 0x0000d900ff1b7b82 */ /* 0x000e220000000800 */
[----:B------:R-:W1:Y:S01]  /*0030*/  LDCU.64 UR6, c[0x0][0x390] ;  /* 0x00007200ff0677ac */ /* 0x000e620008000a00 */
[----:B------:R-:W2:Y:S06]  /*0040*/  S2R R7, SR_TID.X ;  /* 0x0000000000077919 */ /* 0x000eac0000002100 */
[----:B------:R-:W0:Y:S08]  /*0050*/  S2UR UR4, SR_CTAID.Y ;  /* 0x00000000000479c3 */ /* 0x000e300000002600 */
[----:B------:R-:W2:Y:S08]  /*0060*/  S2UR UR5, SR_CTAID.X ;  /* 0x00000000000579c3 */ /* 0x000eb00000002500 */
[----:B------:R-:W2:Y:S01]  /*0070*/  LDC R6, c[0x0][0x360] ;  /* 0x0000d800ff067b82 */ /* 0x000ea20000000800 */
[----:B0-----:R-:W-:-:S02]  /*0080*/  IMAD R27, R27, UR4, R0 ;  /* 0x000000041b1b7c24 */ /* 0x001fc4000f8e0200 */
[----:B--2---:R-:W-:-:S05]  /*0090*/  IMAD R6, R6, UR5, R7 ;  /* 0x0000000506067c24 */ /* 0x004fca000f8e0207 */
[----:B------:R-:W-:-:S04]  /*00a0*/  ISETP.GT.U32.AND P0, PT, R27, R6, PT ;  /* 0x000000061b00720c */ /* 0x000fc80003f04070 */
[----:B------:R-:W-:-:S04]  /*00b0*/  ISETP.GT.U32.AND.EX P0, PT, RZ, RZ, PT, P0 ;  /* 0x000000ffff00720c */ /* 0x000fc80003f04100 */
[----:B------:R-:W-:-:S04]  /*00c0*/  SEL R0, R27, R6, P0 ;  /* 0x000000061b007207 */ /* 0x000fc80000000000 */
[----:B-1----:R-:W-:-:S04]  /*00d0*/  ISETP.GE.U32.AND P0, PT, R0, UR6, PT ;  /* 0x0000000600007c0c */ /* 0x002fc8000bf06070 */
[----:B------:R-:W-:-:S13]  /*00e0*/  ISETP.GE.U32.AND.EX P0, PT, RZ, UR7, PT, P0 ;  /* 0x00000007ff007c0c */ /* 0x000fda000bf06100 */
[----:B------:R-:W-:Y:S05]  /*00f0*/  @P0 EXIT ;  /* 0x000000000000094d */ /* 0x000fea0003800000 */
[----:B------:R-:W0:Y:S01]  /*0100*/  LDC.64 R4, c[0x0][0x398] ;  /* 0x0000e600ff047b82 */ /* 0x000e220000000a00 */
[----:B------:R-:W1:Y:S01]  /*0110*/  LDCU.64 UR4, c[0x0][0x358] ;  /* 0x00006b00ff0477ac */ /* 0x000e620008000a00 */
[----:B------:R-:W-:Y:S02]  /*0120*/  CS2R R24, SRZ ;  /* 0x0000000000187805 */ /* 0x000fe4000001ff00 */
[----:B0-----:R-:W-:-:S04]  /*0130*/  ISETP.NE.U32.AND P0, PT, R4, RZ, PT ;  /* 0x000000ff0400720c */ /* 0x001fc80003f05070 */
[----:B------:R-:W-:-:S13]  /*0140*/  ISETP.NE.AND.EX P0, PT, R5, RZ, PT, P0 ;  /* 0x000000ff0500720c */ /* 0x000fda0003f05300 */
[----:B-1----:R-:W-:Y:S05]  /*0150*/  @!P0 BRA `(.L_x_0) ;  /* 0x0000000800008947 */ /* 0x002fea0003800000 */
[C---:B------:R-:W-:Y:S01]  /*0160*/  ISETP.GE.U32.AND P1, PT, R4.reuse, 0x8, PT ;  /* 0x000000080400780c */ /* 0x040fe20003f26070 */
[-C--:B------:R-:W-:Y:S01]  /*0170*/  IMAD.WIDE.U32 R8, R27, R4.reuse, RZ ;  /* 0x000000041b087225 */ /* 0x080fe200078e00ff */
[----:B------:R-:W-:Y:S02]  /*0180*/  LOP3.LUT R26, R4, 0x7, RZ, 0xc0, !PT ;  /* 0x00000007041a7812 */ /* 0x000fe400078ec0ff */
[----:B------:R-:W-:Y:S02]  /*0190*/  CS2R R2, SRZ ;  /* 0x0000000000027805 */ /* 0x000fe4000001ff00 */
[----:B------:R-:W-:Y:S01]  /*01a0*/  ISETP.GE.U32.AND.EX P1, PT, R5, RZ, PT, P1 ;  /* 0x000000ff0500720c */ /* 0x000fe20003f26110 */
[----:B------:R-:W-:Y:S01]  /*01b0*/  IMAD.WIDE.U32 R10, R6, R4, RZ ;  /* 0x00000004060a7225 */ /* 0x000fe200078e00ff */
[----:B------:R-:W-:Y:S02]  /*01c0*/  ISETP.NE.U32.AND P0, PT, R26, RZ, PT ;  /* 0x000000ff1a00720c */ /* 0x000fe40003f05070 */
[----:B------:R-:W-:Y:S01]  /*01d0*/  CS2R R24, SRZ ;  /* 0x0000000000187805 */ /* 0x000fe2000001ff00 */
[-C--:B------:R-:W-:Y:S01]  /*01e0*/  IMAD R0, R27, R5.reuse, R9 ;  /* 0x000000051b007224 */ /* 0x080fe200078e0209 */
[----:B------:R-:W-:Y:S01]  /*01f0*/  ISETP.NE.AND.EX P0, PT, RZ, RZ, PT, P0 ;  /* 0x000000ffff00720c */ /* 0x000fe20003f05300 */
[----:B------:R-:W-:-:S06]  /*0200*/  IMAD R28, R6, R5, R11 ;  /* 0x00000005061c7224 */ /* 0x000fcc00078e020b */
[----:B------:R-:W-:Y:S06]  /*0210*/  @!P1 BRA `(.L_x_1) ;  /* 0x0000000000cc9947 */ /* 0x000fec0003800000 */
[----:B------:R-:W0:Y:S01]  /*0220*/  LDCU.64 UR8, c[0x0][0x380] ;  /* 0x00007000ff0877ac */ /* 0x000e220008000a00 */
[----:B------:R-:W1:Y:S01]  /*0230*/  LDC R3, c[0x0][0x39c] ;  /* 0x0000e700ff037b82 */ /* 0x000e620000000800 */
[----:B------:R-:W-:Y:S02]  /*0240*/  LOP3.LUT R2, R4, 0xfffffff8, RZ, 0xc0, !PT ;  /* 0xfffffff804027812 */ /* 0x000fe400078ec0ff */
[----:B------:R-:W-:-:S03]  /*0250*/  CS2R R24, SRZ ;  /* 0x0000000000187805 */ /* 0x000fc6000001ff00 */
[----:B------:R-:W-:Y:S01]  /*0260*/  IMAD.MOV.U32 R5, RZ, RZ, R2 ;  /* 0x000000ffff057224 */ /* 0x000fe200078e0002 */
[----:B0-----:R-:W-:Y:S02]  /*0270*/  LEA R18, P1, R8, UR8, 0x3 ;  /* 0x0000000808127c11 */ /* 0x001fe4000f8218ff */
[----:B------:R-:W-:Y:S02]  /*0280*/  LEA R16, P3, R10, UR8, 0x3 ;  /* 0x000000080a107c11 */ /* 0x000fe4000f8618ff */
[----:B------:R-:W-:Y:S02]  /*0290*/  IADD3 R18, P2, PT, R18, 0x20, RZ ;  /* 0x0000002012127810 */ /* 0x000fe40007f5e0ff */
[----:B------:R-:W-:Y:S01]  /*02a0*/  IADD3 R16, P4, PT, R16, 0x20, RZ ;  /* 0x0000002010107810 */ /* 0x000fe20007f9e0ff */
[----:B-1----:R-:W-:Y:S01]  /*02b0*/  IMAD.MOV.U32 R29, RZ, RZ, R3 ;  /* 0x000000ffff1d7224 */ /* 0x002fe200078e0003 */
[----:B------:R-:W-:Y:S02]  /*02c0*/  LEA.HI.X R19, R8, UR9, R0, 0x3, P1 ;  /* 0x0000000908137c11 */ /* 0x000fe400088f1c00 */
[----:B------:R-:W-:-:S03]  /*02d0*/  LEA.HI.X R17, R10, UR9, R28, 0x3, P3 ;  /* 0x000000090a117c11 */ /* 0x000fc600098f1c1c */
[----:B------:R-:W-:Y:S02]  /*02e0*/  IMAD.X R19, RZ, RZ, R19, P2 ;  /* 0x000000ffff137224 */ /* 0x000fe400010e0613 */
[----:B------:R-:W-:-:S07]  /*02f0*/  IMAD.X R17, RZ, RZ, R17, P4 ;  /* 0x000000ffff117224 */ /* 0x000fce00020e0611 */
.L_x_2:
[----:B------:R-:W-:Y:S02]  /*0300*/  IMAD.MOV.U32 R12, RZ, RZ, R18 ;  /* 0x000000ffff0c7224 */ /* 0x000fe400078e0012 */
[----:B------:R-:W-:Y:S02]  /*0310*/  IMAD.MOV.U32 R13, RZ, RZ, R19 ;  /* 0x000000ffff0d7224 */ /* 0x000fe400078e0013 */
[----:B------:R-:W-:Y:S02]  /*0320*/  IMAD.MOV.U32 R14, RZ, RZ, R16 ;  /* 0x000000ffff0e7224 */ /* 0x000fe400078e0010 */
[----:B------:R-:W-:Y:S01]  /*0330*/  IMAD.MOV.U32 R15, RZ, RZ, R17 ;  /* 0x000000ffff0f7224 */ /* 0x000fe200078e0011 */
[----:B------:R-:W2:Y:S04]  /*0340*/  LDG.E.64 R20, desc[UR4][R12.64+-0x20] ;  /* 0xffffe0040c147981 */ /* 0x000ea8000c1e1b00 */
[----:B------:R-:W2:Y:S04]  /*0350*/  LDG.E.64 R18, desc[UR4][R14.64+-0x20] ;  /* 0xffffe0040e127981 */ /* 0x000ea8000c1e1b00 */
[----:B------:R-:W3:Y:S04]  /*0360*/  LDG.E.64 R16, desc[UR4][R12.64+-0x18] ;  /* 0xffffe8040c107981 */ /* 0x000ee8000c1e1b00 */
[----:B------:R-:W3:Y:S01]  /*0370*/  LDG.E.64 R22, desc[UR4][R14.64+-0x18] ;  /* 0xffffe8040e167981 */ /* 0x000ee2000c1e1b00 */
[----:B--2---:R-:W-:-:S03]  /*0380*/  DFMA R18, R20, R18, R24 ;  /* 0x000000121412722b */ /* 0x004fc60000000018 */
[----:B------:R-:W2:Y:S04]  /*0390*/  LDG.E.64 R20, desc[UR4][R12.64+-0x10] ;  /* 0xfffff0040c147981 */ /* 0x000ea8000c1e1b00 */
[----:B------:R-:W4:Y:S01]  /*03a0*/  LDG.E.64 R24, desc[UR4][R14.64+-0x8] ;  /* 0xfffff8040e187981 */ /* 0x000f22000c1e1b00 */
[----:B---3--:R-:W-:-:S03]  /*03b0*/  DFMA R22, R16, R22, R18 ;  /* 0x000000161016722b */ /* 0x008fc60000000012 */
[----:B------:R-:W2:Y:S04]  /*03c0*/  LDG.E.64 R18, desc[UR4][R14.64+-0x10] ;  /* 0xfffff0040e127981 */ /* 0x000ea8000c1e1b00 */
[----:B------:R-:W4:Y:S01]  /*03d0*/  LDG.E.64 R16, desc[UR4][R12.64+-0x8] ;  /* 0xfffff8040c107981 */ /* 0x000f22000c1e1b00 */
[----:B--2---:R-:W-:-:S03]  /*03e0*/  DFMA R18, R20, R18, R22 ;  /* 0x000000121412722b */ /* 0x004fc60000000016 */
[----:B------:R-:W2:Y:S04]  /*03f0*/  LDG.E.64 R22, desc[UR4][R12.64] ;  /* 0x000000040c167981 */ /* 0x000ea8000c1e1b00 */
[----:B------:R-:W2:Y:S01]  /*0400*/  LDG.E.64 R20, desc[UR4][R14.64] ;  /* 0x000000040e147981 */ /* 0x000ea2000c1e1b00 */
[----:B----4-:R-:W-:-:S03]  /*0410*/  DFMA R24, R16, R24, R18 ;  /* 0x000000181018722b */ /* 0x010fc60000000012 */
[----:B------:R-:W3:Y:S04]  /*0420*/  LDG.E.64 R18, desc[UR4][R12.64+0x8] ;  /* 0x000008040c127981 */ /* 0x000ee8000c1e1b00 */
[----:B------:R-:W3:Y:S01]  /*0430*/  LDG.E.64 R16, desc[UR4][R14.64+0x8] ;  /* 0x000008040e107981 */ /* 0x000ee2000c1e1b00 */
[----:B--2---:R-:W-:-:S03]  /*0440*/  DFMA R20, R22, R20, R24 ;  /* 0x000000141614722b */ /* 0x004fc60000000018 */
[----:B------:R-:W2:Y:S04]  /*0450*/  LDG.E.64 R22, desc[UR4][R12.64+0x18] ;  /* 0x000018040c167981 */ /* 0x000ea8000c1e1b00 */
[----:B------:R-:W2:Y:S01]  /*0460*/  LDG.E.64 R24, desc[UR4][R14.64+0x18] ;  /* 0x000018040e187981 */ /* 0x000ea2000c1e1b00 */
[----:B---3--:R-:W-:-:S03]  /*0470*/  DFMA R16, R18, R16, R20 ;  /* 0x000000101210722b */ /* 0x008fc60000000014 */
[----:B------:R-:W3:Y:S04]  /*0480*/  LDG.E.64 R18, desc[UR4][R12.64+0x10] ;  /* 0x000010040c127981 */ /* 0x000ee8000c1e1b00 */
[----:B------:R-:W3:Y:S01]  /*0490*/  LDG.E.64 R20, desc[UR4][R14.64+0x10] ;  /* 0x000010040e147981 */ /* 0x000ee2000c1e1b00 */
[----:B------:R-:W-:-:S04]  /*04a0*/  IADD3 R5, P1, PT, R5, -0x8, RZ ;  /* 0xfffffff805057810 */ /* 0x000fc80007f3e0ff */
[----:B------:R-:W-:Y:S02]  /*04b0*/  IADD3.X R29, PT, PT, R29, -0x1, RZ, P1, !PT ;  /* 0xffffffff1d1d7810 */ /* 0x000fe40000ffe4ff */
[----:B------:R-:W-:-:S04]  /*04c0*/  ISETP.NE.U32.AND P1, PT, R5, RZ, PT ;  /* 0x000000ff0500720c */ /* 0x000fc80003f25070 */
[----:B------:R-:W-:Y:S01]  /*04d0*/  ISETP.NE.AND.EX P1, PT, R29, RZ, PT, P1 ;  /* 0x000000ff1d00720c */ /* 0x000fe20003f25310 */
[----:B---3--:R-:W-:Y:S01]  /*04e0*/  DFMA R16, R18, R20, R16 ;  /* 0x000000141210722b */ /* 0x008fe20000000010 */
[----:B------:R-:W-:-:S07]  /*04f0*/  IADD3 R18, P2, PT, R12, 0x40, RZ ;  /* 0x000000400c127810 */ /* 0x000fce0007f5e0ff */
[----:B--2---:R-:W-:Y:S01]  /*0500*/  DFMA R24, R22, R24, R16 ;  /* 0x000000181618722b */ /* 0x004fe20000000010 */
[----:B------:R-:W-:Y:S01]  /*0510*/  IADD3 R16, P3, PT, R14, 0x40, RZ ;  /* 0x000000400e107810 */ /* 0x000fe20007f7e0ff */
[----:B------:R-:W-:-:S04]  /*0520*/  IMAD.X R19, RZ, RZ, R13, P2 ;  /* 0x000000ffff137224 */ /* 0x000fc800010e060d */
[----:B------:R-:W-:Y:S01]  /*0530*/  IMAD.X R17, RZ, RZ, R15, P3 ;  /* 0x000000ffff117224 */ /* 0x000fe200018e060f */
[----:B------:R-:W-:Y:S07]  /*0540*/  @P1 BRA `(.L_x_2) ;  /* 0xfffffffc006c1947 */ /* 0x000fee000383ffff */
.L_x_1:
[----:B------:R-:W-:Y:S05]  /*0550*/  @!P0 BRA `(.L_x_0) ;  /* 0x0000000400008947 */ /* 0x000fea0003800000 */
[----:B------:R-:W-:Y:S02]  /*0560*/  ISETP.GE.U32.AND P1, PT, R26, 0x4, PT ;  /* 0x000000041a00780c */ /* 0x000fe40003f26070 */
[----:B------:R-:W-:Y:S02]  /*0570*/  LOP3.LUT R5, R4, 0x3, RZ, 0xc0, !PT ;  /* 0x0000000304057812 */ /* 0x000fe400078ec0ff */
[----:B------:R-:W-:Y:S02]  /*0580*/  ISETP.GE.U32.AND.EX P1, PT, RZ, RZ, PT, P1 ;  /* 0x000000ffff00720c */ /* 0x000fe40003f26110 */
[----:B------:R-:W-:-:S04]  /*0590*/  ISETP.NE.U32.AND P0, PT, R5, RZ, PT ;  /* 0x000000ff0500720c */ /* 0x000fc80003f05070 */
[----:B------:R-:W-:-:S07]  /*05a0*/  ISETP.NE.AND.EX P0, PT, RZ, RZ, PT, P0 ;  /* 0x000000ffff00720c */ /* 0x000fce0003f05300 */
[----:B------:R-:W-:Y:S06]  /*05b0*/  @!P1 BRA `(.L_x_3) ;  /* 0x00000000005c9947 */ /* 0x000fec0003800000 */
[----:B------:R-:W0:Y:S01]  /*05c0*/  LDCU.64 UR8, c[0x0][0x380] ;  /* 0x00007000ff0877ac */ /* 0x000e220008000a00 */
[C---:B------:R-:W-:Y:S02]  /*05d0*/  IADD3 R15, P1, PT, R2.reuse, R8, RZ ;  /* 0x00000008020f7210 */ /* 0x040fe40007f3e0ff */
[----:B------:R-:W-:-:S03]  /*05e0*/  IADD3 R13, P2, PT, R2, R10, RZ ;  /* 0x0000000a020d7210 */ /* 0x000fc60007f5e0ff */
[C---:B------:R-:W-:Y:S02]  /*05f0*/  IMAD.X R16, R3.reuse, 0x1, R0, P1 ;  /* 0x0000000103107824 */ /* 0x040fe400008e0600 */
[----:B------:R-:W-:Y:S01]  /*0600*/  IMAD.X R14, R3, 0x1, R28, P2 ;  /* 0x00000001030e7824 */ /* 0x000fe200010e061c */
[----:B0-----:R-:W-:Y:S02]  /*0610*/  LEA R18, P1, R15, UR8, 0x3 ;  /* 0x000000080f127c11 */ /* 0x001fe4000f8218ff */
[----:B------:R-:W-:Y:S02]  /*0620*/  LEA R12, P2, R13, UR8, 0x3 ;  /* 0x000000080d0c7c11 */ /* 0x000fe4000f8418ff */
[----:B------:R-:W-:Y:S02]  /*0630*/  LEA.HI.X R19, R15, UR9, R16, 0x3, P1 ;  /* 0x000000090f137c11 */ /* 0x000fe400088f1c10 */
[----:B------:R-:W-:-:S03]  /*0640*/  LEA.HI.X R13, R13, UR9, R14, 0x3, P2 ;  /* 0x000000090d0d7c11 */ /* 0x000fc600090f1c0e */
[----:B------:R-:W2:Y:S04]  /*0650*/  LDG.E.64 R22, desc[UR4][R18.64] ;  /* 0x0000000412167981 */ /* 0x000ea8000c1e1b00 */
[----:B------:R-:W2:Y:S04]  /*0660*/  LDG.E.64 R20, desc[UR4][R12.64] ;  /* 0x000000040c147981 */ /* 0x000ea8000c1e1b00 */
[----:B------:R-:W3:Y:S04]  /*0670*/  LDG.E.64 R14, desc[UR4][R18.64+0x8] ;  /* 0x00000804120e7981 */ /* 0x000ee8000c1e1b00 */
[----:B------:R-:W3:Y:S01]  /*0680*/  LDG.E.64 R16, desc[UR4][R12.64+0x8] ;  /* 0x000008040c107981 */ /* 0x000ee2000c1e1b00 */
[----:B--2---:R-:W-:-:S03]  /*0690*/  DFMA R24, R22, R20, R24 ;  /* 0x000000141618722b */ /* 0x004fc60000000018 */
[----:B------:R-:W2:Y:S04]  /*06a0*/  LDG.E.64 R22, desc[UR4][R18.64+0x10] ;  /* 0x0000100412167981 */ /* 0x000ea8000c1e1b00 */
[----:B------:R-:W2:Y:S04]  /*06b0*/  LDG.E.64 R20, desc[UR4][R12.64+0x10] ;  /* 0x000010040c147981 */ /* 0x000ea8000c1e1b00 */
[----:B------:R-:W4:Y:S04]  /*06c0*/  LDG.E.64 R18, desc[UR4][R18.64+0x18] ;  /* 0x0000180412127981 */ /* 0x000f28000c1e1b00 */
[----:B------:R-:W4:Y:S01]  /*06d0*/  LDG.E.64 R12, desc[UR4][R12.64+0x18] ;  /* 0x000018040c0c7981 */ /* 0x000f22000c1e1b00 */
[----:B---3--:R-:W-:Y:S01]  /*06e0*/  DFMA R14, R14, R16, R24 ;  /* 0x000000100e0e722b */ /* 0x008fe20000000018 */
[----:B------:R-:W-:-:S05]  /*06f0*/  IADD3 R2, P1, PT, R2, 0x4, RZ ;  /* 0x0000000402027810 */ /* 0x000fca0007f3e0ff */
[----:B------:R-:W-:Y:S02]  /*0700*/  IMAD.X R3, RZ, RZ, R3, P1 ;  /* 0x000000ffff037224 */ /* 0x000fe400008e0603 */
[----:B--2---:R-:W-:-:S08]  /*0710*/  DFMA R14, R22, R20, R14 ;  /* 0x00000014160e722b */ /* 0x004fd0000000000e */
[----:B----4-:R-:W-:-:S11]  /*0720*/  DFMA R24, R18, R12, R14 ;  /* 0x0000000c1218722b */ /* 0x010fd6000000000e */
.L_x_3:
[----:B------:R-:W-:Y:S05]  /*0730*/  @!P0 BRA `(.L_x_0) ;  /* 0x0000000000888947 */ /* 0x000fea0003800000 */
[----:B------:R-:W-:Y:S02]  /*0740*/  ISETP.NE.U32.AND P0, PT, R5, 0x1, PT ;  /* 0x000000010500780c */ /* 0x000fe40003f05070 */
[----:B------:R-:W-:Y:S02]  /*0750*/  LOP3.LUT R4, R4, 0x1, RZ, 0xc0, !PT ;  /* 0x0000000104047812 */ /* 0x000fe400078ec0ff */
[----:B------:R-:W-:Y:S02]  /*0760*/  ISETP.NE.AND.EX P0, PT, RZ, RZ, PT, P0 ;  /* 0x000000ffff00720c */ /* 0x000fe40003f05300 */
[----:B------:R-:W-:-:S04]  /*0770*/  ISETP.NE.U32.AND P1, PT, R4, 0x1, PT ;  /* 0x000000010400780c */ /* 0x000fc80003f25070 */
[----:B------:R-:W-:-:S07]  /*0780*/  ISETP.NE.U32.AND.EX P1, PT, RZ, RZ, PT, P1 ;  /* 0x000000ffff00720c */ /* 0x000fce0003f25110 */
[----:B------:R-:W0:Y:S01]  /*0790*/  @P0 LDC.64 R4, c[0x0][0x380] ;  /* 0x0000e000ff040b82 */ /* 0x000e220000000a00 */
[C---:B------:R-:W-:Y:S02]  /*07a0*/  @P0 IADD3 R9, P2, PT, R2.reuse, R8, RZ ;  /* 0x0000000802090210 */ /* 0x040fe40007f5e0ff */
[----:B------:R-:W-:-:S03]  /*07b0*/  @P0 IADD3 R11, P3, PT, R2, R10, RZ ;  /* 0x0000000a020b0210 */ /* 0x000fc60007f7e0ff */
[C---:B------:R-:W-:Y:S02]  /*07c0*/  @P0 IMAD.X R16, R3.reuse, 0x1, R0, P2 ;  /* 0x0000000103100824 */ /* 0x040fe400010e0600 */
[----:B------:R-:W1:Y:S01]  /*07d0*/  @!P1 LDC.64 R14, c[0x0][0x380] ;  /* 0x0000e000ff0e9b82 */ /* 0x000e620000000a00 */
[----:B------:R-:W-:Y:S01]  /*07e0*/  @P0 IMAD.X R18, R3, 0x1, R28, P3 ;  /* 0x0000000103120824 */ /* 0x000fe200018e061c */
[----:B------:R-:W-:-:S05]  /*07f0*/  @P0 IADD3 R2, P3, PT, R2, 0x2, RZ ;  /* 0x0000000202020810 */ /* 0x000fca0007f7e0ff */
[----:B------:R-:W-:Y:S01]  /*0800*/  @P0 IMAD.X R3, RZ, RZ, R3, P3 ;  /* 0x000000ffff030224 */ /* 0x000fe200018e0603 */
[-C--:B0-----:R-:W-:Y:S02]  /*0810*/  @P0 LEA R12, P2, R9, R4.reuse, 0x3 ;  /* 0x00000004090c0211 */ /* 0x081fe400078418ff */
[----:B------:R-:W-:Y:S02]  /*0820*/  @P0 LEA R4, P4, R11, R4, 0x3 ;  /* 0x000000040b040211 */ /* 0x000fe400078818ff */
[-C--:B------:R-:W-:Y:S02]  /*0830*/  @P0 LEA.HI.X R13, R9, R5.reuse, R16, 0x3, P2 ;  /* 0x00000005090d0211 */ /* 0x080fe400010f1c10 */
[----:B------:R-:W-:Y:S02]  /*0840*/  @P0 LEA.HI.X R5, R11, R5, R18, 0x3, P4 ;  /* 0x000000050b050211 */ /* 0x000fe400020f1c12 */
[C---:B------:R-:W-:Y:S02]  /*0850*/  @!P1 IADD3 R16, P4, PT, R2.reuse, R8, RZ ;  /* 0x0000000802109210 */ /* 0x040fe40007f9e0ff */
[----:B------:R-:W-:Y:S01]  /*0860*/  @!P1 IADD3 R20, P2, PT, R2, R10, RZ ;  /* 0x0000000a02149210 */ /* 0x000fe20007f5e0ff */
[----:B------:R-:W2:Y:S01]  /*0870*/  @P0 LDG.E.64 R8, desc[UR4][R4.64] ;  /* 0x0000000404080981 */ /* 0x000ea2000c1e1b00 */
[----:B-1----:R-:W-:Y:S01]  /*0880*/  @!P1 LEA R2, P3, R16, R14, 0x3 ;  /* 0x0000000e10029211 */ /* 0x002fe200078618ff */
[----:B------:R-:W-:-:S02]  /*0890*/  @!P1 IMAD.X R0, R3, 0x1, R0, P4 ;  /* 0x0000000103009824 */ /* 0x000fc400020e0600 */
[----:B------:R-:W2:Y:S01]  /*08a0*/  @P0 LDG.E.64 R10, desc[UR4][R12.64] ;  /* 0x000000040c0a0981 */ /* 0x000ea2000c1e1b00 */
[----:B------:R-:W-:Y:S01]  /*08b0*/  @!P1 IMAD.X R28, R3, 0x1, R28, P2 ;  /* 0x00000001031c9824 */ /* 0x000fe200010e061c */
[----:B------:R-:W-:Y:S02]  /*08c0*/  @!P1 LEA R14, P2, R20, R14, 0x3 ;  /* 0x0000000e140e9211 */ /* 0x000fe400078418ff */
[-C--:B------:R-:W-:Y:S01]  /*08d0*/  @!P1 LEA.HI.X R3, R16, R15.reuse, R0, 0x3, P3 ;  /* 0x0000000f10039211 */ /* 0x080fe200018f1c00 */
[----:B------:R-:W3:Y:S01]  /*08e0*/  @P0 LDG.E.64 R18, desc[UR4][R4.64+0x8] ;  /* 0x0000080404120981 */ /* 0x000ee2000c1e1b00 */
[----:B------:R-:W-:-:S03]  /*08f0*/  @!P1 LEA.HI.X R15, R20, R15, R28, 0x3, P2 ;  /* 0x0000000f140f9211 */ /* 0x000fc600010f1c1c */
[----:B------:R-:W3:Y:S04]  /*0900*/  @P0 LDG.E.64 R16, desc[UR4][R12.64+0x8] ;  /* 0x000008040c100981 */ /* 0x000ee8000c1e1b00 */
[----:B------:R-:W4:Y:S04]  /*0910*/  @!P1 LDG.E.64 R2, desc[UR4][R2.64] ;  /* 0x0000000402029981 */ /* 0x000f28000c1e1b00 */
[----:B------:R-:W4:Y:S01]  /*0920*/  @!P1 LDG.E.64 R14, desc[UR4][R14.64] ;  /* 0x000000040e0e9981 */ /* 0x000f22000c1e1b00 */
[----:B--2---:R-:W-:-:S08]  /*0930*/  @P0 DFMA R8, R10, R8, R24 ;  /* 0x000000080a08022b */ /* 0x004fd00000000018 */
[----:B---3--:R-:W-:-:S08]  /*0940*/  @P0 DFMA R24, R16, R18, R8 ;  /* 0x000000121018022b */ /* 0x008fd00000000008 */
[----:B----4-:R-:W-:-:S11]  /*0950*/  @!P1 DFMA R24, R2, R14, R24 ;  /* 0x0000000e0218922b */ /* 0x010fd60000000018 */
.L_x_0:
[----:B------:R-:W0:Y:S01]  /*0960*/  LDCU.64 UR8, c[0x0][0x388] ;  /* 0x00007100ff0877ac */ /* 0x000e220008000a00 */
[----:B------:R-:W-:Y:S02]  /*0970*/  IMAD.MOV.U32 R7, RZ, RZ, RZ ;  /* 0x000000ffff077224 */ /* 0x000fe400078e00ff */
[----:B------:R-:W-:-:S04]  /*0980*/  IMAD.WIDE.U32 R6, R27, UR6, R6 ;  /* 0x000000061b067c25 */ /* 0x000fc8000f8e0006 */
[----:B------:R-:W-:Y:S01]  /*0990*/  IMAD R27, R27, UR7, R7 ;  /* 0x000000071b1b7c24 */ /* 0x000fe2000f8e0207 */
[----:B0-----:R-:W-:-:S04]  /*09a0*/  LEA R2, P0, R6, UR8, 0x3 ;  /* 0x0000000806027c11 */ /* 0x001fc8000f8018ff */
[----:B------:R-:W-:-:S05]  /*09b0*/  LEA.HI.X R3, R6, UR9, R27, 0x3, P0 ;  /* 0x0000000906037c11 */ /* 0x000fca00080f1c1b */
[----:B------:R-:W-:Y:S01]  /*09c0*/  STG.E.64 desc[UR4][R2.64], R24 ;  /* 0x0000001802007986 */ /* 0x000fe2000c101b04 */
[----:B------:R-:W-:Y:S05]  /*09d0*/  EXIT ;  /* 0x000000000000794d */ /* 0x000fea0003800000 */
.L_x_4:
[----:B------:R-:W-:-:S00]  /*09e0*/  BRA `(.L_x_4) ;  /* 0xfffffffc00fc7947 */ /* 0x000fc0000383ffff */
[----:B------:R-:W-:-:S00]  /*09f0*/  NOP ;  /* 0x0000000000007918 */ /* 0x000fc00000000000 */
        /* <DEDUP_REMOVED lines=8> */
.L_x_5:


//--------------------- .nv.shared.reserved.0     --------------------------
	.section	.nv.shared.reserved.0,"aw",@nobits
	.weak		__nv_reservedSMEM_offset_0_alias
	.size		__nv_reservedSMEM_offset_0_alias, 0, 64
	.other		__nv_reservedSMEM_offset_0_alias,@"STO_CUDA_RESERVED_SHARED STV_DEFAULT"
__nv_reservedSMEM_offset_0_alias:
	.zero		0
	.zero		64


//--------------------- .nv.constant0._Z9matrixMulPKdPdmm --------------------------
	.section	.nv.constant0._Z9matrixMulPKdPdmm,"a",@progbits
	.sectionflags	@""
	.align	4
.nv.constant0._Z9matrixMulPKdPdmm:
	.zero		928


//--------------------- SYMBOLS --------------------------

	.type		.nv.reservedSmem.offset0,@object
	.size		.nv.reservedSmem.offset0,0x4
